//
// Generated by NVIDIA NVVM Compiler
//
// Compiler Build ID: CL-36424714
// Cuda compilation tools, release 13.0, V13.0.88
// Based on NVVM 20.0.0
//

.version 9.0
.target sm_100
.address_size 64

	// .globl	_Z7mat_mulPiS_S_

.visible .entry _Z7mat_mulPiS_S_(
	.param .u64 .ptr .align 1 _Z7mat_mulPiS_S__param_0,
	.param .u64 .ptr .align 1 _Z7mat_mulPiS_S__param_1,
	.param .u64 .ptr .align 1 _Z7mat_mulPiS_S__param_2
)
{
	.reg .pred 	%p<5>;
	.reg .b32 	%r<68>;
	.reg .b64 	%rd<21>;

	ld.param.u64 	%rd5, [_Z7mat_mulPiS_S__param_0];
	ld.param.u64 	%rd6, [_Z7mat_mulPiS_S__param_1];
	ld.param.u64 	%rd7, [_Z7mat_mulPiS_S__param_2];
	mov.u32 	%r1, %ctaid.y;
	mov.u32 	%r2, %ntid.y;
	mov.u32 	%r3, %tid.y;
	mad.lo.s32 	%r4, %r1, %r2, %r3;
	mov.u32 	%r12, %ctaid.x;
	mov.u32 	%r13, %ntid.x;
	mov.u32 	%r14, %tid.x;
	mad.lo.s32 	%r5, %r12, %r13, %r14;
	setp.gt.u32 	%p1, %r4, 63;
	setp.gt.s32 	%p2, %r5, 63;
	or.pred  	%p3, %p1, %p2;
	@%p3 bra 	$L__BB0_4;
	mul.wide.u32 	%rd8, %r2, %r1;
	cvt.u64.u32 	%rd9, %r3;
	add.s64 	%rd10, %rd8, %rd9;
	shl.b64 	%rd11, %rd10, 8;
	cvta.to.global.u64 	%rd12, %rd5;
	add.s64 	%rd13, %rd11, %rd12;
	add.s64 	%rd20, %rd13, 32;
	cvta.to.global.u64 	%rd14, %rd6;
	add.s64 	%rd2, %rd14, 2048;
	mov.b32 	%r66, 0;
	mov.u32 	%r65, %r5;
	mov.u32 	%r67, %r66;
$L__BB0_2:
	mul.wide.s32 	%rd15, %r65, 4;
	add.s64 	%rd16, %rd2, %rd15;
	ld.global.u32 	%r16, [%rd20+-32];
	ld.global.u32 	%r17, [%rd16+-2048];
	mad.lo.s32 	%r18, %r17, %r16, %r67;
	ld.global.u32 	%r19, [%rd20+-28];
	ld.global.u32 	%r20, [%rd16+-1792];
	mad.lo.s32 	%r21, %r20, %r19, %r18;
	ld.global.u32 	%r22, [%rd20+-24];
	ld.global.u32 	%r23, [%rd16+-1536];
	mad.lo.s32 	%r24, %r23, %r22, %r21;
	ld.global.u32 	%r25, [%rd20+-20];
	ld.global.u32 	%r26, [%rd16+-1280];
	mad.lo.s32 	%r27, %r26, %r25, %r24;
	ld.global.u32 	%r28, [%rd20+-16];
	ld.global.u32 	%r29, [%rd16+-1024];
	mad.lo.s32 	%r30, %r29, %r28, %r27;
	ld.global.u32 	%r31, [%rd20+-12];
	ld.global.u32 	%r32, [%rd16+-768];
	mad.lo.s32 	%r33, %r32, %r31, %r30;
	ld.global.u32 	%r34, [%rd20+-8];
	ld.global.u32 	%r35, [%rd16+-512];
	mad.lo.s32 	%r36, %r35, %r34, %r33;
	ld.global.u32 	%r37, [%rd20+-4];
	ld.global.u32 	%r38, [%rd16+-256];
	mad.lo.s32 	%r39, %r38, %r37, %r36;
	ld.global.u32 	%r40, [%rd20];
	ld.global.u32 	%r41, [%rd16];
	mad.lo.s32 	%r42, %r41, %r40, %r39;
	ld.global.u32 	%r43, [%rd20+4];
	ld.global.u32 	%r44, [%rd16+256];
	mad.lo.s32 	%r45, %r44, %r43, %r42;
	ld.global.u32 	%r46, [%rd20+8];
	ld.global.u32 	%r47, [%rd16+512];
	mad.lo.s32 	%r48, %r47, %r46, %r45;
	ld.global.u32 	%r49, [%rd20+12];
	ld.global.u32 	%r50, [%rd16+768];
	mad.lo.s32 	%r51, %r50, %r49, %r48;
	ld.global.u32 	%r52, [%rd20+16];
	ld.global.u32 	%r53, [%rd16+1024];
	mad.lo.s32 	%r54, %r53, %r52, %r51;
	ld.global.u32 	%r55, [%rd20+20];
	ld.global.u32 	%r56, [%rd16+1280];
	mad.lo.s32 	%r57, %r56, %r55, %r54;
	ld.global.u32 	%r58, [%rd20+24];
	ld.global.u32 	%r59, [%rd16+1536];
	mad.lo.s32 	%r60, %r59, %r58, %r57;
	ld.global.u32 	%r61, [%rd20+28];
	ld.global.u32 	%r62, [%rd16+1792];
	mad.lo.s32 	%r67, %r62, %r61, %r60;
	add.s32 	%r66, %r66, 16;
	add.s64 	%rd20, %rd20, 64;
	add.s32 	%r65, %r65, 1024;
	setp.ne.s32 	%p4, %r66, 64;
	@%p4 bra 	$L__BB0_2;
	shl.b32 	%r63, %r4, 6;
	add.s32 	%r64, %r63, %r5;
	cvta.to.global.u64 	%rd17, %rd7;
	mul.wide.s32 	%rd18, %r64, 4;
	add.s64 	%rd19, %rd17, %rd18;
	st.global.u32 	[%rd19], %r67;
$L__BB0_4:
	ret;

}
	// .globl	_Z10stencil_2dPiS_
.visible .entry _Z10stencil_2dPiS_(
	.param .u64 .ptr .align 1 _Z10stencil_2dPiS__param_0,
	.param .u64 .ptr .align 1 _Z10stencil_2dPiS__param_1
)
{
	.reg .pred 	%p<3>;
	.reg .b32 	%r<24>;
	.reg .b64 	%rd<18>;

	ld.param.u64 	%rd4, [_Z10stencil_2dPiS__param_0];
	ld.param.u64 	%rd5, [_Z10stencil_2dPiS__param_1];
	cvta.to.global.u64 	%rd1, %rd5;
	cvta.to.global.u64 	%rd2, %rd4;
	mov.u32 	%r4, %tid.y;
	mov.u32 	%r5, %ctaid.y;
	mov.u32 	%r6, %ntid.y;
	mad.lo.s32 	%r7, %r5, %r6, %r4;
	mov.u32 	%r8, %tid.x;
	mov.u32 	%r9, %ctaid.x;
	mov.u32 	%r10, %ntid.x;
	mad.lo.s32 	%r1, %r9, %r10, %r8;
	shl.b32 	%r11, %r7, 6;
	add.s32 	%r2, %r11, %r1;
	mul.wide.s32 	%rd6, %r2, 4;
	add.s64 	%rd3, %rd2, %rd6;
	ld.global.u32 	%r3, [%rd3];
	add.s32 	%r12, %r7, -63;
	setp.gt.u32 	%p1, %r12, -63;
	@%p1 bra 	$L__BB1_2;
	add.s64 	%rd17, %rd1, %rd6;
	st.global.u32 	[%rd17], %r3;
	bra.uni 	$L__BB1_5;
$L__BB1_2:
	add.s32 	%r13, %r1, -63;
	setp.lt.u32 	%p2, %r13, -62;
	@%p2 bra 	$L__BB1_4;
	add.s32 	%r14, %r2, -64;
	mul.wide.u32 	%rd7, %r14, 4;
	add.s64 	%rd8, %rd2, %rd7;
	ld.global.u32 	%r15, [%rd8];
	add.s32 	%r16, %r15, %r3;
	ld.global.u32 	%r17, [%rd3+-4];
	add.s32 	%r18, %r16, %r17;
	add.s32 	%r19, %r2, 64;
	mul.wide.u32 	%rd9, %r19, 4;
	add.s64 	%rd10, %rd2, %rd9;
	ld.global.u32 	%r20, [%rd10];
	add.s32 	%r21, %r20, %r18;
	mul.wide.u32 	%rd11, %r2, 4;
	add.s64 	%rd12, %rd2, %rd11;
	ld.global.u32 	%r22, [%rd12+4];
	add.s32 	%r23, %r21, %r22;
	add.s64 	%rd13, %rd1, %rd11;
	st.global.u32 	[%rd13], %r23;
	bra.uni 	$L__BB1_5;
$L__BB1_4:
	add.s64 	%rd15, %rd1, %rd6;
	st.global.u32 	[%rd15], %r3;
$L__BB1_5:
	ret;

}


// ===== COMPILED SASS (sm_100) =====

	.target	sm_100

	.elftype	@"ET_EXEC"


//--------------------- .note.nv.tkinfo           --------------------------
	.section	.note.nv.tkinfo,"",@"SHT_NOTE"
	.sectionflags	@"SHF_NOTE_NV_TKINFO"
	.tkinfo
        /*0018*/ 	.word	0x00000002
        /*0030*/ 	.string	""
        /*0030*/ 	.string	"ptxas"
        /*0030*/ 	.string	"Cuda compilation tools, release 13.0, V13.0.88"
        /*0030*/ 	.string	"Build cuda_13.0.r13.0/compiler.36424714_0"
        /*0030*/ 	.string	"-arch sm_100 -m 64 "



//--------------------- .note.nv.cuinfo           --------------------------
	.section	.note.nv.cuinfo,"",@"SHT_NOTE"
	.sectionflags	@"SHF_NOTE_NV_CUINFO"
        /*0018*/ 	.short	0x0002
        /*001a*/ 	.short	0x0064
        /*001c*/ 	.short	0x0082
	.zero		2


//--------------------- .nv.info                  --------------------------
	.section	.nv.info,"",@"SHT_CUDA_INFO"
	.align	4


	//----- nvinfo : EIATTR_REGCOUNT
	.align		4
        /*0000*/ 	.byte	0x04, 0x2f
        /*0002*/ 	.short	(.L_1 - .L_0)
	.align		4
.L_0:
        /*0004*/ 	.word	index@(_Z7mat_mulPiS_S_)
        /*0008*/ 	.word	0x00000020


	//----- nvinfo : EIATTR_FRAME_SIZE
	.align		4
.L_1:
        /*000c*/ 	.byte	0x04, 0x11
        /*000e*/ 	.short	(.L_3 - .L_2)
	.align		4
.L_2:
        /*0010*/ 	.word	index@(_Z7mat_mulPiS_S_)
        /*0014*/ 	.word	0x00000000


	//----- nvinfo : EIATTR_REGCOUNT
	.align		4
.L_3:
        /*0018*/ 	.byte	0x04, 0x2f
        /*001a*/ 	.short	(.L_5 - .L_4)
	.align		4
.L_4:
        /*001c*/ 	.word	index@(_Z10stencil_2dPiS_)
        /*0020*/ 	.word	0x00000010


	//----- nvinfo : EIATTR_FRAME_SIZE
	.align		4
.L_5:
        /*0024*/ 	.byte	0x04, 0x11
        /*0026*/ 	.short	(.L_7 - .L_6)
	.align		4
.L_6:
        /*0028*/ 	.word	index@(_Z10stencil_2dPiS_)
        /*002c*/ 	.word	0x00000000


	//----- nvinfo : EIATTR_MIN_STACK_SIZE
	.align		4
.L_7:
        /*0030*/ 	.byte	0x04, 0x12
        /*0032*/ 	.short	(.L_9 - .L_8)
	.align		4
.L_8:
        /*0034*/ 	.word	index@(_Z10stencil_2dPiS_)
        /*0038*/ 	.word	0x00000000


	//----- nvinfo : EIATTR_MIN_STACK_SIZE
	.align		4
.L_9:
        /*003c*/ 	.byte	0x04, 0x12
        /*003e*/ 	.short	(.L_11 - .L_10)
	.align		4
.L_10:
        /*0040*/ 	.word	index@(_Z7mat_mulPiS_S_)
        /*0044*/ 	.word	0x00000000
.L_11:


//--------------------- .nv.compat                --------------------------
	.section	.nv.compat,"",@"SHT_CUDA_COMPAT_INFO"
	.align	4
        /*0000*/ 	.byte	0x02, 0x09, 0x00, 0x00, 0x02, 0x02, 0x01, 0x00, 0x02, 0x05, 0x05, 0x00, 0x03, 0x07, 0x01, 0x01
        /*0010*/ 	.byte	0x02, 0x03, 0x00, 0x00, 0x02, 0x06, 0x01, 0x00, 0x04, 0x0b, 0x08, 0x00, 0x09, 0x00, 0x00, 0x00
        /*0020*/ 	.byte	0x00, 0x00, 0x00, 0x00


//--------------------- .nv.info._Z10stencil_2dPiS_ --------------------------
	.section	.nv.info._Z10stencil_2dPiS_,"",@"SHT_CUDA_INFO"
	.sectionflags	@""
	.align	4


	//----- nvinfo : EIATTR_CUDA_API_VERSION
	.align		4
        /*0000*/ 	.byte	0x04, 0x37
        /*0002*/ 	.short	(.L_13 - .L_12)
.L_12:
        /*0004*/ 	.word	0x00000082


	//----- nvinfo : EIATTR_KPARAM_INFO
	.align		4
.L_13:
        /*0008*/ 	.byte	0x04, 0x17
        /*000a*/ 	.short	(.L_15 - .L_14)
.L_14:
        /*000c*/ 	.word	0x00000000
        /*0010*/ 	.short	0x0001
        /*0012*/ 	.short	0x0008
        /*0014*/ 	.byte	0x00, 0xf5, 0x21, 0x00


	//----- nvinfo : EIATTR_KPARAM_INFO
	.align		4
.L_15:
        /*0018*/ 	.byte	0x04, 0x17
        /*001a*/ 	.short	(.L_17 - .L_16)
.L_16:
        /*001c*/ 	.word	0x00000000
        /*0020*/ 	.short	0x0000
        /*0022*/ 	.short	0x0000
        /*0024*/ 	.byte	0x00, 0xf5, 0x21, 0x00


	//----- nvinfo : EIATTR_SPARSE_MMA_MASK
	.align		4
.L_17:
        /*0028*/ 	.byte	0x03, 0x50
        /*002a*/ 	.short	0x0000


	//----- nvinfo : EIATTR_MAXREG_COUNT
	.align		4
        /*002c*/ 	.byte	0x03, 0x1b
        /*002e*/ 	.short	0x00ff


	//----- nvinfo : EIATTR_MERCURY_ISA_VERSION
	.align		4
        /*0030*/ 	.byte	0x03, 0x5f
        /*0032*/ 	.short	0x0101


	//----- nvinfo : EIATTR_VRC_CTA_INIT_COUNT
	.align		4
        /*0034*/ 	.byte	0x02, 0x4a
	.zero		1
	.zero		1


	//----- nvinfo : EIATTR_EXIT_INSTR_OFFSETS
	.align		4
        /*0038*/ 	.byte	0x04, 0x1c
        /*003a*/ 	.short	(.L_19 - .L_18)


	//   ....[0]....
.L_18:
        /*003c*/ 	.word	0x00000130


	//   ....[1]....
        /*0040*/ 	.word	0x00000250


	//   ....[2]....
        /*0044*/ 	.word	0x00000290


	//----- nvinfo : EIATTR_CRS_STACK_SIZE
	.align		4
.L_19:
        /*0048*/ 	.byte	0x04, 0x1e
        /*004a*/ 	.short	(.L_21 - .L_20)
.L_20:
        /*004c*/ 	.word	0x00000000


	//----- nvinfo : EIATTR_CBANK_PARAM_SIZE
	.align		4
.L_21:
        /*0050*/ 	.byte	0x03, 0x19
        /*0052*/ 	.short	0x0010


	//----- nvinfo : EIATTR_PARAM_CBANK
	.align		4
        /*0054*/ 	.byte	0x04, 0x0a
        /*0056*/ 	.short	(.L_23 - .L_22)
	.align		4
.L_22:
        /*0058*/ 	.word	index@(.nv.constant0._Z10stencil_2dPiS_)
        /*005c*/ 	.short	0x0380
        /*005e*/ 	.short	0x0010


	//----- nvinfo : EIATTR_SW_WAR
	.align		4
.L_23:
        /*0060*/ 	.byte	0x04, 0x36
        /*0062*/ 	.short	(.L_25 - .L_24)
.L_24:
        /*0064*/ 	.word	0x00000008
.L_25:


//--------------------- .nv.info._Z7mat_mulPiS_S_ --------------------------
	.section	.nv.info._Z7mat_mulPiS_S_,"",@"SHT_CUDA_INFO"
	.sectionflags	@""
	.align	4


	//----- nvinfo : EIATTR_CUDA_API_VERSION
	.align		4
        /*0000*/ 	.byte	0x04, 0x37
        /*0002*/ 	.short	(.L_27 - .L_26)
.L_26:
        /*0004*/ 	.word	0x00000082


	//----- nvinfo : EIATTR_KPARAM_INFO
	.align		4
.L_27:
        /*0008*/ 	.byte	0x04, 0x17
        /*000a*/ 	.short	(.L_29 - .L_28)
.L_28:
        /*000c*/ 	.word	0x00000000
        /*0010*/ 	.short	0x0002
        /*0012*/ 	.short	0x0010
        /*0014*/ 	.byte	0x00, 0xf5, 0x21, 0x00


	//----- nvinfo : EIATTR_KPARAM_INFO
	.align		4
.L_29:
        /*0018*/ 	.byte	0x04, 0x17
        /*001a*/ 	.short	(.L_31 - .L_30)
.L_30:
        /*001c*/ 	.word	0x00000000
        /*0020*/ 	.short	0x0001
        /*0022*/ 	.short	0x0008
        /*0024*/ 	.byte	0x00, 0xf5, 0x21, 0x00


	//----- nvinfo : EIATTR_KPARAM_INFO
	.align		4
.L_31:
        /*0028*/ 	.byte	0x04, 0x17
        /*002a*/ 	.short	(.L_33 - .L_32)
.L_32:
        /*002c*/ 	.word	0x00000000
        /*0030*/ 	.short	0x0000
        /*0032*/ 	.short	0x0000
        /*0034*/ 	.byte	0x00, 0xf5, 0x21, 0x00


	//----- nvinfo : EIATTR_SPARSE_MMA_MASK
	.align		4
.L_33:
        /*0038*/ 	.byte	0x03, 0x50
        /*003a*/ 	.short	0x0000


	//----- nvinfo : EIATTR_MAXREG_COUNT
	.align		4
        /*003c*/ 	.byte	0x03, 0x1b
        /*003e*/ 	.short	0x00ff


	//----- nvinfo : EIATTR_MERCURY_ISA_VERSION
	.align		4
        /*0040*/ 	.byte	0x03, 0x5f
        /*0042*/ 	.short	0x0101


	//----- nvinfo : EIATTR_VRC_CTA_INIT_COUNT
	.align		4
        /*0044*/ 	.byte	0x02, 0x4a
	.zero		1
	.zero		1


	//----- nvinfo : EIATTR_EXIT_INSTR_OFFSETS
	.align		4
        /*0048*/ 	.byte	0x04, 0x1c
        /*004a*/ 	.short	(.L_35 - .L_34)


	//   ....[0]....
.L_34:
        /*004c*/ 	.word	0x000000b0


	//   ....[1]....
        /*0050*/ 	.word	0x00000e10


	//----- nvinfo : EIATTR_CBANK_PARAM_SIZE
	.align		4
.L_35:
        /*0054*/ 	.byte	0x03, 0x19
        /*0056*/ 	.short	0x0018


	//----- nvinfo : EIATTR_PARAM_CBANK
	.align		4
        /*0058*/ 	.byte	0x04, 0x0a
        /*005a*/ 	.short	(.L_37 - .L_36)
	.align		4
.L_36:
        /*005c*/ 	.word	index@(.nv.constant0._Z7mat_mulPiS_S_)
        /*0060*/ 	.short	0x0380
        /*0062*/ 	.short	0x0018


	//----- nvinfo : EIATTR_SW_WAR
	.align		4
.L_37:
        /*0064*/ 	.byte	0x04, 0x36
        /*0066*/ 	.short	(.L_39 - .L_38)
.L_38:
        /*0068*/ 	.word	0x00000008
.L_39:


//--------------------- .nv.callgraph             --------------------------
	.section	.nv.callgraph,"",@"SHT_CUDA_CALLGRAPH"
	.align	4
	.sectionentsize	8
	.align		4
        /*0000*/ 	.word	0x00000000
	.align		4
        /*0004*/ 	.word	0xffffffff
	.align		4
        /*0008*/ 	.word	0x00000000
	.align		4
        /*000c*/ 	.word	0xfffffffe
	.align		4
        /*0010*/ 	.word	0x00000000
	.align		4
        /*0014*/ 	.word	0xfffffffd
	.align		4
        /*0018*/ 	.word	0x00000000
	.align		4
        /*001c*/ 	.word	0xfffffffc


//--------------------- .text._Z10stencil_2dPiS_  --------------------------
	.section	.text._Z10stencil_2dPiS_,"ax",@progbits
	.align	128
        .global         _Z10stencil_2dPiS_
        .type           _Z10stencil_2dPiS_,@function
        .size           _Z10stencil_2dPiS_,(.L_x_3 - _Z10stencil_2dPiS_)
        .other          _Z10stencil_2dPiS_,@"STO_CUDA_ENTRY STV_DEFAULT"
_Z10stencil_2dPiS_:
.text._Z10stencil_2dPiS_:
[----:B------:R-:W-:Y:S01]  /*0000*/  LDC R1, c[0x0][0x37c] ;  /* 0x0000df00ff017b82 */ /* 0x000fe20000000800 */
[----:B------:R-:W0:Y:S07]  /*0010*/  S2R R4, SR_TID.Y ;  /* 0x0000000000047919 */ /* 0x000e2e0000002200 */
[----:B------:R-:W0:Y:S01]  /*0020*/  LDC R5, c[0x0][0x364] ;  /* 0x0000d900ff057b82 */ /* 0x000e220000000800 */
[----:B------:R-:W1:Y:S01]  /*0030*/  LDCU.64 UR4, c[0x0][0x358] ;  /* 0x00006b00ff0477ac */ /* 0x000e620008000a00 */
[----:B------:R-:W2:Y:S06]  /*0040*/  S2R R11, SR_TID.X ;  /* 0x00000000000b7919 */ /* 0x000eac0000002100 */
[----:B------:R-:W0:Y:S08]  /*0050*/  S2UR UR6, SR_CTAID.Y ;  /* 0x00000000000679c3 */ /* 0x000e300000002600 */
[----:B------:R-:W2:Y:S08]  /*0060*/  S2UR UR7, SR_CTAID.X ;  /* 0x00000000000779c3 */ /* 0x000eb00000002500 */
[----:B------:R-:W2:Y:S08]  /*0070*/  LDC R0, c[0x0][0x360] ;  /* 0x0000d800ff007b82 */ /* 0x000eb00000000800 */
[----:B------:R-:W3:Y:S01]  /*0080*/  LDC.64 R2, c[0x0][0x380] ;  /* 0x0000e000ff027b82 */ /* 0x000ee20000000a00 */
[----:B0-----:R-:W-:-:S02]  /*0090*/  IMAD R4, R5, UR6, R4 ;  /* 0x0000000605047c24 */ /* 0x001fc4000f8e0204 */
[----:B--2---:R-:W-:-:S05]  /*00a0*/  IMAD R11, R0, UR7, R11 ;  /* 0x00000007000b7c24 */ /* 0x004fca000f8e020b */
[----:B------:R-:W-:-:S05]  /*00b0*/  LEA R5, R4, R11, 0x6 ;  /* 0x0000000b04057211 */ /* 0x000fca00078e30ff */
[----:B---3--:R-:W-:-:S05]  /*00c0*/  IMAD.WIDE R6, R5, 0x4, R2 ;  /* 0x0000000405067825 */ /* 0x008fca00078e0202 */
[----:B-1----:R-:W2:Y:S01]  /*00d0*/  LDG.E R0, desc[UR4][R6.64] ;  /* 0x0000000406007981 */ /* 0x002ea2000c1e1900 */
[----:B------:R-:W-:-:S04]  /*00e0*/  IADD3 R4, PT, PT, R4, -0x3f, RZ ;  /* 0xffffffc104047810 */ /* 0x000fc80007ffe0ff */
[----:B------:R-:W-:-:S13]  /*00f0*/  ISETP.GT.U32.AND P0, PT, R4, -0x3f, PT ;  /* 0xffffffc10400780c */ /* 0x000fda0003f04070 */
[----:B------:R-:W0:Y:S02]  /*0100*/  @!P0 LDC.64 R8, c[0x0][0x388] ;  /* 0x0000e200ff088b82 */ /* 0x000e240000000a00 */
[----:B0-----:R-:W-:-:S05]  /*0110*/  @!P0 IMAD.WIDE R8, R5, 0x4, R8 ;  /* 0x0000000405088825 */ /* 0x001fca00078e0208 */
[----:B--2---:R0:W-:Y:S01]  /*0120*/  @!P0 STG.E desc[UR4][R8.64], R0 ;  /* 0x0000000008008986 */ /* 0x0041e2000c101904 */
[----:B------:R-:W-:Y:S05]  /*0130*/  @!P0 EXIT ;  /* 0x000000000000894d */ /* 0x000fea0003800000 */
[----:B------:R-:W-:-:S04]  /*0140*/  IADD3 R11, PT, PT, R11, -0x3f, RZ ;  /* 0xffffffc10b0b7810 */ /* 0x000fc80007ffe0ff */
[----:B------:R-:W-:-:S13]  /*0150*/  ISETP.GE.U32.AND P0, PT, R11, -0x3e, PT ;  /* 0xffffffc20b00780c */ /* 0x000fda0003f06070 */
[----:B------:R-:W-:Y:S05]  /*0160*/  @!P0 BRA `(.L_x_0) ;  /* 0x00000000003c8947 */ /* 0x000fea0003800000 */
[C---:B0-----:R-:W-:Y:S02]  /*0170*/  IADD3 R9, PT, PT, R5.reuse, -0x40, RZ ;  /* 0xffffffc005097810 */ /* 0x041fe40007ffe0ff */
[----:B------:R-:W-:Y:S01]  /*0180*/  IADD3 R13, PT, PT, R5, 0x40, RZ ;  /* 0x00000040050d7810 */ /* 0x000fe20007ffe0ff */
[----:B------:R-:W2:Y:S02]  /*0190*/  LDG.E R6, desc[UR4][R6.64+-0x4] ;  /* 0xfffffc0406067981 */ /* 0x000ea4000c1e1900 */
[----:B------:R-:W-:-:S04]  /*01a0*/  IMAD.WIDE.U32 R8, R9, 0x4, R2 ;  /* 0x0000000409087825 */ /* 0x000fc800078e0002 */
[--C-:B------:R-:W-:Y:S02]  /*01b0*/  IMAD.WIDE.U32 R10, R5, 0x4, R2.reuse ;  /* 0x00000004050a7825 */ /* 0x100fe400078e0002 */
[----:B------:R-:W2:Y:S02]  /*01c0*/  LDG.E R9, desc[UR4][R8.64] ;  /* 0x0000000408097981 */ /* 0x000ea4000c1e1900 */
[----:B------:R-:W-:Y:S02]  /*01d0*/  IMAD.WIDE.U32 R2, R13, 0x4, R2 ;  /* 0x000000040d027825 */ /* 0x000fe400078e0002 */
[----:B------:R-:W3:Y:S01]  /*01e0*/  LDG.E R10, desc[UR4][R10.64+0x4] ;  /* 0x000004040a0a7981 */ /* 0x000ee2000c1e1900 */
[----:B------:R-:W0:Y:S03]  /*01f0*/  LDC.64 R12, c[0x0][0x388] ;  /* 0x0000e200ff0c7b82 */ /* 0x000e260000000a00 */
[----:B------:R-:W3:Y:S01]  /*0200*/  LDG.E R3, desc[UR4][R2.64] ;  /* 0x0000000402037981 */ /* 0x000ee2000c1e1900 */
[----:B0-----:R-:W-:Y:S01]  /*0210*/  IMAD.WIDE.U32 R4, R5, 0x4, R12 ;  /* 0x0000000405047825 */ /* 0x001fe200078e000c */
[----:B--2---:R-:W-:-:S04]  /*0220*/  IADD3 R0, PT, PT, R6, R9, R0 ;  /* 0x0000000906007210 */ /* 0x004fc80007ffe000 */
[----:B---3--:R-:W-:-:S05]  /*0230*/  IADD3 R13, PT, PT, R10, R3, R0 ;  /* 0x000000030a0d7210 */ /* 0x008fca0007ffe000 */
[----:B------:R-:W-:Y:S01]  /*0240*/  STG.E desc[UR4][R4.64], R13 ;  /* 0x0000000d04007986 */ /* 0x000fe2000c101904 */
[----:B------:R-:W-:Y:S05]  /*0250*/  EXIT ;  /* 0x000000000000794d */ /* 0x000fea0003800000 */
.L_x_0:
[----:B------:R-:W1:Y:S02]  /*0260*/  LDC.64 R2, c[0x0][0x388] ;  /* 0x0000e200ff027b82 */ /* 0x000e640000000a00 */
[----:B-1----:R-:W-:-:S05]  /*0270*/  IMAD.WIDE R2, R5, 0x4, R2 ;  /* 0x0000000405027825 */ /* 0x002fca00078e0202 */
[----:B------:R-:W-:Y:S01]  /*0280*/  STG.E desc[UR4][R2.64], R0 ;  /* 0x0000000002007986 */ /* 0x000fe2000c101904 */
[----:B------:R-:W-:Y:S05]  /*0290*/  EXIT ;  /* 0x000000000000794d */ /* 0x000fea0003800000 */
.L_x_1:
[----:B------:R-:W-:-:S00]  /*02a0*/  BRA `(.L_x_1) ;  /* 0xfffffffc00fc7947 */ /* 0x000fc0000383ffff */
[----:B------:R-:W-:-:S00]  /*02b0*/  NOP ;  /* 0x0000000000007918 */ /* 0x000fc00000000000 */
        /* <DEDUP_REMOVED lines=12> */
.L_x_3:


//--------------------- .text._Z7mat_mulPiS_S_    --------------------------
	.section	.text._Z7mat_mulPiS_S_,"ax",@progbits
	.align	128
        .global         _Z7mat_mulPiS_S_
        .type           _Z7mat_mulPiS_S_,@function
        .size           _Z7mat_mulPiS_S_,(.L_x_4 - _Z7mat_mulPiS_S_)
        .other          _Z7mat_mulPiS_S_,@"STO_CUDA_ENTRY STV_DEFAULT"
_Z7mat_mulPiS_S_:
.text._Z7mat_mulPiS_S_:
[----:B------:R-:W-:Y:S01]  /*0000*/  LDC R1, c[0x0][0x37c] ;  /* 0x0000df00ff017b82 */ /* 0x000fe20000000800 */
[----:B------:R-:W0:Y:S07]  /*0010*/  S2R R0, SR_TID.X ;  /* 0x0000000000007919 */ /* 0x000e2e0000002100 */
[----:B------:R-:W1:Y:S01]  /*0020*/  LDC R5, c[0x0][0x364] ;  /* 0x0000d900ff057b82 */ /* 0x000e620000000800 */
[----:B------:R-:W1:Y:S07]  /*0030*/  S2R R2, SR_TID.Y ;  /* 0x0000000000027919 */ /* 0x000e6e0000002200 */
[----:B------:R-:W0:Y:S08]  /*0040*/  S2UR UR4, SR_CTAID.X ;  /* 0x00000000000479c3 */ /* 0x000e300000002500 */
[----:B------:R-:W0:Y:S08]  /*0050*/  LDC R9, c[0x0][0x360] ;  /* 0x0000d800ff097b82 */ /* 0x000e300000000800 */
[----:B------:R-:W1:Y:S01]  /*0060*/  S2UR UR8, SR_CTAID.Y ;  /* 0x00000000000879c3 */ /* 0x000e620000002600 */
[----:B0-----:R-:W-:-:S05]  /*0070*/  IMAD R9, R9, UR4, R0 ;  /* 0x0000000409097c24 */ /* 0x001fca000f8e0200 */
[----:B------:R-:W-:Y:S01]  /*0080*/  ISETP.GT.AND P0, PT, R9, 0x3f, PT ;  /* 0x0000003f0900780c */ /* 0x000fe20003f04270 */
[----:B-1----:R-:W-:-:S05]  /*0090*/  IMAD R0, R5, UR8, R2 ;  /* 0x0000000805007c24 */ /* 0x002fca000f8e0202 */
[----:B------:R-:W-:-:S13]  /*00a0*/  ISETP.GT.U32.OR P0, PT, R0, 0x3f, P0 ;  /* 0x0000003f0000780c */ /* 0x000fda0000704470 */
[----:B------:R-:W-:Y:S05]  /*00b0*/  @P0 EXIT ;  /* 0x000000000000094d */ /* 0x000fea0003800000 */
[----:B------:R-:W0:Y:S01]  /*00c0*/  LDCU.128 UR12, c[0x0][0x380] ;  /* 0x00007000ff0c77ac */ /* 0x000e220008000c00 */
[----:B------:R-:W-:Y:S01]  /*00d0*/  HFMA2 R3, -RZ, RZ, 0, 0 ;  /* 0x00000000ff037431 */ /* 0x000fe200000001ff */
[----:B------:R-:W1:Y:S02]  /*00e0*/  LDCU.64 UR6, c[0x0][0x358] ;  /* 0x00006b00ff0677ac */ /* 0x000e640008000a00 */
[----:B------:R-:W-:Y:S01]  /*00f0*/  IMAD.WIDE.U32 R2, R5, UR8, R2 ;  /* 0x0000000805027c25 */ /* 0x000fe2000f8e0002 */
[----:B0-----:R-:W-:Y:S02]  /*0100*/  UIADD3 UR4, UP0, UPT, UR14, 0x800, URZ ;  /* 0x000008000e047890 */ /* 0x001fe4000ff1e0ff */
[C---:B------:R-:W-:Y:S02]  /*0110*/  LEA R4, P0, R2.reuse, UR12, 0x8 ;  /* 0x0000000c02047c11 */ /* 0x040fe4000f8040ff */
[----:B------:R-:W-:Y:S02]  /*0120*/  UIADD3.X UR5, UPT, UPT, URZ, UR15, URZ, UP0, !UPT ;  /* 0x0000000fff057290 */ /* 0x000fe400087fe4ff */
[----:B------:R-:W-:-:S02]  /*0130*/  LEA.HI.X R5, R2, UR13, R3, 0x8, P0 ;  /* 0x0000000d02057c11 */ /* 0x000fc400080f4403 */
[----:B------:R-:W-:Y:S02]  /*0140*/  MOV R6, UR4 ;  /* 0x0000000400067c02 */ /* 0x000fe40008000f00 */
[----:B------:R-:W-:Y:S01]  /*0150*/  MOV R7, UR5 ;  /* 0x0000000500077c02 */ /* 0x000fe20008000f00 */
[----:B-1----:R-:W2:Y:S02]  /*0160*/  LDG.E R14, desc[UR6][R4.64] ;  /* 0x00000006040e7981 */ /* 0x002ea4000c1e1900 */
[----:B------:R-:W-:Y:S02]  /*0170*/  IMAD.WIDE R12, R9, 0x4, R6 ;  /* 0x00000004090c7825 */ /* 0x000fe400078e0206 */
[----:B------:R-:W3:Y:S04]  /*0180*/  LDG.E R19, desc[UR6][R4.64+0x4] ;  /* 0x0000040604137981 */ /* 0x000ee8000c1e1900 */
[----:B------:R-:W2:Y:S04]  /*0190*/  LDG.E R17, desc[UR6][R12.64+-0x800] ;  /* 0xfff800060c117981 */ /* 0x000ea8000c1e1900 */
[----:B------:R-:W3:Y:S04]  /*01a0*/  LDG.E R24, desc[UR6][R12.64+-0x700] ;  /* 0xfff900060c187981 */ /* 0x000ee8000c1e1900 */
[----:B------:R-:W4:Y:S04]  /*01b0*/  LDG.E R25, desc[UR6][R4.64+0x8] ;  /* 0x0000080604197981 */ /* 0x000f28000c1e1900 */
[----:B------:R-:W4:Y:S04]  /*01c0*/  LDG.E R18, desc[UR6][R12.64+-0x600] ;  /* 0xfffa00060c127981 */ /* 0x000f28000c1e1900 */
[----:B------:R-:W5:Y:S04]  /*01d0*/  LDG.E R22, desc[UR6][R4.64+0xc] ;  /* 0x00000c0604167981 */ /* 0x000f68000c1e1900 */
        /* <DEDUP_REMOVED lines=9> */
[----:B------:R-:W5:Y:S01]  /*0270*/  LDG.E R27, desc[UR6][R4.64+0x3c] ;  /* 0x00003c06041b7981 */ /* 0x000f62000c1e1900 */
[----:B--2---:R-:W-:-:S03]  /*0280*/  IMAD R16, R14, R17, RZ ;  /* 0x000000110e107224 */ /* 0x004fc600078e02ff */
[----:B------:R-:W2:Y:S04]  /*0290*/  LDG.E R14, desc[UR6][R4.64+0x20] ;  /* 0x00002006040e7981 */ /* 0x000ea8000c1e1900 */
[----:B------:R-:W2:Y:S01]  /*02a0*/  LDG.E R17, desc[UR6][R12.64] ;  /* 0x000000060c117981 */ /* 0x000ea2000c1e1900 */
[----:B---3--:R-:W-:-:S03]  /*02b0*/  IMAD R24, R19, R24, R16 ;  /* 0x0000001813187224 */ /* 0x008fc600078e0210 */
[----:B------:R-:W3:Y:S04]  /*02c0*/  LDG.E R16, desc[UR6][R4.64+0x24] ;  /* 0x0000240604107981 */ /* 0x000ee8000c1e1900 */
[----:B------:R-:W3:Y:S01]  /*02d0*/  LDG.E R19, desc[UR6][R12.64+0x100] ;  /* 0x000100060c137981 */ /* 0x000ee2000c1e1900 */
[----:B----4-:R-:W-:-:S03]  /*02e0*/  IMAD R24, R25, R18, R24 ;  /* 0x0000001219187224 */ /* 0x010fc600078e0218 */
[----:B------:R-:W4:Y:S04]  /*02f0*/  LDG.E R18, desc[UR6][R4.64+0x28] ;  /* 0x0000280604127981 */ /* 0x000f28000c1e1900 */
[----:B------:R-:W4:Y:S01]  /*0300*/  LDG.E R25, desc[UR6][R12.64+0x200] ;  /* 0x000200060c197981 */ /* 0x000f22000c1e1900 */
[----:B-----5:R-:W-:-:S03]  /*0310*/  IMAD R24, R22, R23, R24 ;  /* 0x0000001716187224 */ /* 0x020fc600078e0218 */
[----:B------:R-:W5:Y:S04]  /*0320*/  LDG.E R22, desc[UR6][R4.64+0x2c] ;  /* 0x00002c0604167981 */ /* 0x000f68000c1e1900 */
[----:B------:R-:W5:Y:S01]  /*0330*/  LDG.E R23, desc[UR6][R12.64+0x300] ;  /* 0x000300060c177981 */ /* 0x000f62000c1e1900 */
[----:B------:R-:W-:-:S03]  /*0340*/  IMAD R24, R10, R15, R24 ;  /* 0x0000000f0a187224 */ /* 0x000fc600078e0218 */
        /* <DEDUP_REMOVED lines=8> */
[----:B------:R-:W-:Y:S01]  /*03d0*/  IMAD R26, R20, R21, R24 ;  /* 0x00000015141a7224 */ /* 0x000fe200078e0218 */
[----:B------:R-:W-:Y:S02]  /*03e0*/  IADD3 R21, PT, PT, R9, 0x400, RZ ;  /* 0x0000040009157810 */ /* 0x000fe40007ffe0ff */
[----:B------:R-:W5:Y:S03]  /*03f0*/  LDG.E R24, desc[UR6][R12.64+0x700] ;  /* 0x000700060c187981 */ /* 0x000f66000c1e1900 */
[----:B------:R-:W-:Y:S01]  /*0400*/  IMAD.WIDE R20, R21, 0x4, R6 ;  /* 0x0000000415147825 */ /* 0x000fe200078e0206 */
[----:B------:R-:W5:Y:S04]  /*0410*/  LDG.E R12, desc[UR6][R4.64+0x50] ;  /* 0x00005006040c7981 */ /* 0x000f68000c1e1900 */
[----:B------:R-:W5:Y:S01]  /*0420*/  LDG.E R13, desc[UR6][R20.64+-0x300] ;  /* 0xfffd0006140d7981 */ /* 0x000f62000c1e1900 */
[----:B--2---:R-:W-:-:S03]  /*0430*/  IMAD R26, R14, R17, R26 ;  /* 0x000000110e1a7224 */ /* 0x004fc600078e021a */
        /* <DEDUP_REMOVED lines=12> */
[----:B------:R-:W5:Y:S01]  /*0500*/  LDG.E R15, desc[UR6][R20.64+-0x400] ;  /* 0xfffc0006140f7981 */ /* 0x000f62000c1e1900 */
[----:B------:R-:W-:-:S03]  /*0510*/  IMAD R8, R8, R11, R10 ;  /* 0x0000000b08087224 */ /* 0x000fc600078e020a */
[----:B------:R-:W5:Y:S04]  /*0520*/  LDG.E R10, desc[UR6][R4.64+0x54] ;  /* 0x00005406040a7981 */ /* 0x000f68000c1e1900 */
[----:B------:R-:W5:Y:S01]  /*0530*/  LDG.E R11, desc[UR6][R20.64+-0x200] ;  /* 0xfffe0006140b7981 */ /* 0x000f62000c1e1900 */
[----:B------:R-:W-:-:S03]  /*0540*/  IMAD R2, R2, R3, R8 ;  /* 0x0000000302027224 */ /* 0x000fc600078e0208 */
[----:B------:R-:W5:Y:S01]  /*0550*/  LDG.E R8, desc[UR6][R4.64+0x58] ;  /* 0x0000580604087981 */ /* 0x000f62000c1e1900 */
[----:B------:R-:W-:-:S03]  /*0560*/  IMAD R24, R27, R24, R2 ;  /* 0x000000181b187224 */ /* 0x000fc600078e0202 */
[----:B------:R-:W5:Y:S04]  /*0570*/  LDG.E R2, desc[UR6][R4.64+0x5c] ;  /* 0x00005c0604027981 */ /* 0x000f68000c1e1900 */
        /* <DEDUP_REMOVED lines=20> */
[----:B------:R-:W5:Y:S04]  /*06c0*/  LDG.E R8, desc[UR6][R4.64+0x78] ;  /* 0x0000780604087981 */ /* 0x000f68000c1e1900 */
[----:B------:R-:W5:Y:S01]  /*06d0*/  LDG.E R11, desc[UR6][R20.64+0x600] ;  /* 0x00060006140b7981 */ /* 0x000f62000c1e1900 */
[----:B------:R-:W-:Y:S01]  /*06e0*/  IADD3 R15, PT, PT, R9, 0x800, RZ ;  /* 0x00000800090f7810 */ /* 0x000fe20007ffe0ff */
[----:B------:R-:W-:Y:S02]  /*06f0*/  IMAD R26, R2, R3, R12 ;  /* 0x00000003021a7224 */ /* 0x000fe400078e020c */
[----:B------:R-:W5:Y:S02]  /*0700*/  LDG.E R12, desc[UR6][R20.64+0x700] ;  /* 0x00070006140c7981 */ /* 0x000f64000c1e1900 */
[----:B------:R-:W-:-:S02]  /*0710*/  IMAD.WIDE R2, R15, 0x4, R6 ;  /* 0x000000040f027825 */ /* 0x000fc400078e0206 */
        /* <DEDUP_REMOVED lines=38> */
[----:B------:R-:W-:Y:S01]  /*0980*/  IMAD R22, R25, R22, R24 ;  /* 0x0000001619167224 */ /* 0x000fe200078e0218 */
[----:B------:R-:W-:Y:S02]  /*0990*/  IADD3 R25, PT, PT, R9, 0xc00, RZ ;  /* 0x00000c0009197810 */ /* 0x000fe40007ffe0ff */
[----:B------:R-:W5:Y:S01]  /*09a0*/  LDG.E R24, desc[UR6][R2.64+0x700] ;  /* 0x0007000602187981 */ /* 0x000f62000c1e1900 */
[----:B------:R-:W-:-:S03]  /*09b0*/  IMAD R22, R10, R13, R22 ;  /* 0x0000000d0a167224 */ /* 0x000fc600078e0216 */
[----:B------:R-:W5:Y:S04]  /*09c0*/  LDG.E R10, desc[UR6][R4.64+0xb0] ;  /* 0x0000b006040a7981 */ /* 0x000f68000c1e1900 */
[----:B------:R-:W5:Y:S01]  /*09d0*/  LDG.E R13, desc[UR6][R2.64+0x400] ;  /* 0x00040006020d7981 */ /* 0x000f62000c1e1900 */
[----:B------:R-:W-:-:S03]  /*09e0*/  IMAD R26, R8, R11, R22 ;  /* 0x0000000b081a7224 */ /* 0x000fc600078e0216 */
[----:B------:R-:W5:Y:S01]  /*09f0*/  LDG.E R8, desc[UR6][R4.64+0xb4] ;  /* 0x0000b40604087981 */ /* 0x000f62000c1e1900 */
[----:B------:R-:W-:-:S03]  /*0a00*/  IMAD.WIDE R6, R25, 0x4, R6 ;  /* 0x0000000419067825 */ /* 0x000fc600078e0206 */
[----:B------:R-:W5:Y:S04]  /*0a10*/  LDG.E R11, desc[UR6][R2.64+0x500] ;  /* 0x00050006020b7981 */ /* 0x000f68000c1e1900 */
[----:B------:R-:W5:Y:S04]  /*0a20*/  LDG.E R25, desc[UR6][R4.64+0xb8] ;  /* 0x0000b80604197981 */ /* 0x000f68000c1e1900 */
[----:B------:R-:W5:Y:S01]  /*0a30*/  LDG.E R22, desc[UR6][R2.64+0x600] ;  /* 0x0006000602167981 */ /* 0x000f62000c1e1900 */
[----:B------:R-:W-:-:S03]  /*0a40*/  IMAD R26, R12, R15, R26 ;  /* 0x0000000f0c1a7224 */ /* 0x000fc600078e021a */
[----:B------:R-:W5:Y:S04]  /*0a50*/  LDG.E R15, desc[UR6][R4.64+0xc0] ;  /* 0x0000c006040f7981 */ /* 0x000f68000c1e1900 */
[----:B------:R-:W5:Y:S04]  /*0a60*/  LDG.E R12, desc[UR6][R6.64+-0x800] ;  /* 0xfff80006060c7981 */ /* 0x000f68000c1e1900 */
        /* <DEDUP_REMOVED lines=13> */
[----:B------:R-:W4:Y:S04]  /*0b40*/  LDG.E R18, desc[UR6][R6.64+-0x400] ;  /* 0xfffc000606127981 */ /* 0x000f28000c1e1900 */
        /* <DEDUP_REMOVED lines=8> */
[----:B------:R-:W5:Y:S01]  /*0bd0*/  LDG.E R20, desc[UR6][R4.64+0xdc] ;  /* 0x0000dc0604147981 */ /* 0x000f62000c1e1900 */
[----:B------:R-:W-:-:S03]  /*0be0*/  IMAD R24, R27, R24, R22 ;  /* 0x000000181b187224 */ /* 0x000fc600078e0216 */
[----:B------:R-:W5:Y:S01]  /*0bf0*/  LDG.E R22, desc[UR6][R4.64+0xe0] ;  /* 0x0000e00604167981 */ /* 0x000f62000c1e1900 */
[----:B------:R-:W-:-:S03]  /*0c00*/  IMAD R24, R15, R12, R24 ;  /* 0x0000000c0f187224 */ /* 0x000fc600078e0218 */
        /* <DEDUP_REMOVED lines=8> */
[----:B------:R-:W3:Y:S01]  /*0c90*/  LDG.E R16, desc[UR6][R4.64+0xec] ;  /* 0x0000ec0604107981 */ /* 0x000ee2000c1e1900 */
[----:B------:R-:W-:-:S03]  /*0ca0*/  IMAD R24, R3, R2, R24 ;  /* 0x0000000203187224 */ /* 0x000fc600078e0218 */
[----:B------:R-:W3:Y:S04]  /*0cb0*/  LDG.E R19, desc[UR6][R6.64+0x300] ;  /* 0x0003000606137981 */ /* 0x000ee8000c1e1900 */
[----:B------:R-:W3:Y:S04]  /*0cc0*/  LDG.E R2, desc[UR6][R4.64+0xf0] ;  /* 0x0000f00604027981 */ /* 0x000ee8000c1e1900 */
[----:B------:R-:W3:Y:S01]  /*0cd0*/  LDG.E R3, desc[UR6][R6.64+0x400] ;  /* 0x0004000606037981 */ /* 0x000ee2000c1e1900 */
[----:B----4-:R-:W-:-:S03]  /*0ce0*/  IMAD R28, R21, R18, R24 ;  /* 0x00000012151c7224 */ /* 0x010fc600078e0218 */
[----:B------:R-:W4:Y:S04]  /*0cf0*/  LDG.E R21, desc[UR6][R4.64+0xf4] ;  /* 0x0000f40604157981 */ /* 0x000f28000c1e1900 */
[----:B------:R-:W4:Y:S04]  /*0d00*/  LDG.E R24, desc[UR6][R6.64+0x500] ;  /* 0x0005000606187981 */ /* 0x000f28000c1e1900 */
[----:B------:R-:W4:Y:S01]  /*0d10*/  LDG.E R18, desc[UR6][R4.64+0xf8] ;  /* 0x0000f80604127981 */ /* 0x000f22000c1e1900 */
[----:B-----5:R-:W-:-:S04]  /*0d20*/  IMAD R10, R13, R10, R28 ;  /* 0x0000000a0d0a7224 */ /* 0x020fc800078e021c */
[----:B------:R-:W-:Y:S02]  /*0d30*/  IMAD R8, R8, R11, R10 ;  /* 0x0000000b08087224 */ /* 0x000fe400078e020a */
[----:B------:R-:W0:Y:S02]  /*0d40*/  LDC.64 R10, c[0x0][0x390] ;  /* 0x0000e400ff0a7b82 */ /* 0x000e240000000a00 */
[----:B------:R-:W-:-:S04]  /*0d50*/  IMAD R8, R20, R23, R8 ;  /* 0x0000001714087224 */ /* 0x000fc800078e0208 */
[----:B------:R-:W-:-:S04]  /*0d60*/  IMAD R8, R22, R25, R8 ;  /* 0x0000001916087224 */ /* 0x000fc800078e0208 */
[----:B------:R-:W-:Y:S01]  /*0d70*/  IMAD R8, R15, R12, R8 ;  /* 0x0000000c0f087224 */ /* 0x000fe200078e0208 */
[----:B------:R-:W-:-:S05]  /*0d80*/  LEA R9, R0, R9, 0x6 ;  /* 0x0000000900097211 */ /* 0x000fca00078e30ff */
[----:B0-----:R-:W-:-:S04]  /*0d90*/  IMAD.WIDE R10, R9, 0x4, R10 ;  /* 0x00000004090a7825 */ /* 0x001fc800078e020a */
[----:B--2---:R-:W-:-:S04]  /*0da0*/  IMAD R8, R14, R17, R8 ;  /* 0x000000110e087224 */ /* 0x004fc800078e0208 */
[----:B---3--:R-:W-:-:S04]  /*0db0*/  IMAD R8, R16, R19, R8 ;  /* 0x0000001310087224 */ /* 0x008fc800078e0208 */
[----:B------:R-:W-:-:S04]  /*0dc0*/  IMAD R2, R2, R3, R8 ;  /* 0x0000000302027224 */ /* 0x000fc800078e0208 */
[----:B----4-:R-:W-:-:S04]  /*0dd0*/  IMAD R2, R21, R24, R2 ;  /* 0x0000001815027224 */ /* 0x010fc800078e0202 */
[----:B------:R-:W-:-:S04]  /*0de0*/  IMAD R2, R18, R29, R2 ;  /* 0x0000001d12027224 */ /* 0x000fc800078e0202 */
[----:B------:R-:W-:-:S05]  /*0df0*/  IMAD R27, R26, R27, R2 ;  /* 0x0000001b1a1b7224 */ /* 0x000fca00078e0202 */
[----:B------:R-:W-:Y:S01]  /*0e00*/  STG.E desc[UR6][R10.64], R27 ;  /* 0x0000001b0a007986 */ /* 0x000fe2000c101906 */
[----:B------:R-:W-:Y:S05]  /*0e10*/  EXIT ;  /* 0x000000000000794d */ /* 0x000fea0003800000 */
.L_x_2:
        /* <DEDUP_REMOVED lines=14> */
.L_x_4:


//--------------------- .nv.shared.reserved.0     --------------------------
	.section	.nv.shared.reserved.0,"aw",@nobits
	.weak		__nv_reservedSMEM_offset_0_alias
	.size		__nv_reservedSMEM_offset_0_alias, 0, 64
	.other		__nv_reservedSMEM_offset_0_alias,@"STO_CUDA_RESERVED_SHARED STV_DEFAULT"
__nv_reservedSMEM_offset_0_alias:
	.zero		0
	.zero		64


//--------------------- .nv.constant0._Z10stencil_2dPiS_ --------------------------
	.section	.nv.constant0._Z10stencil_2dPiS_,"a",@progbits
	.sectionflags	@""
	.align	4
.nv.constant0._Z10stencil_2dPiS_:
	.zero		912


//--------------------- .nv.constant0._Z7mat_mulPiS_S_ --------------------------
	.section	.nv.constant0._Z7mat_mulPiS_S_,"a",@progbits
	.sectionflags	@""
	.align	4
.nv.constant0._Z7mat_mulPiS_S_:
	.zero		920


//--------------------- SYMBOLS --------------------------

	.type		.nv.reservedSmem.offset0,@object
	.size		.nv.reservedSmem.offset0,0x4
